	.headerflags	@"EF_CUDA_TEXMODE_UNIFIED EF_CUDA_64BIT_ADDRESS EF_CUDA_ACCELERATORS EF_CUDA_SM90 EF_CUDA_VIRTUAL_SM(EF_CUDA_SM90)"
	.elftype	@"ET_EXEC"


//--------------------- .nv.info                  --------------------------
	.section	.nv.info,"",@"SHT_CUDA_INFO"
	.align	4


	//----- nvinfo : EIATTR_REGCOUNT
	.align		4
        /*0000*/ 	.byte	0x04, 0x2f
        /*0002*/ 	.short	(.L_1 - .L_0)
	.align		4
.L_0:
        /*0004*/ 	.word	index@(triton_poi_fused_convolution_15)
        /*0008*/ 	.word	0x00000018


	//----- nvinfo : EIATTR_MIN_STACK_SIZE
	.align		4
.L_1:
        /*000c*/ 	.byte	0x04, 0x12
        /*000e*/ 	.short	(.L_3 - .L_2)
	.align		4
.L_2:
        /*0010*/ 	.word	index@(triton_poi_fused_convolution_15)
        /*0014*/ 	.word	0x00000000


	//----- nvinfo : EIATTR_FRAME_SIZE
	.align		4
.L_3:
        /*0018*/ 	.byte	0x04, 0x11
        /*001a*/ 	.short	(.L_5 - .L_4)
	.align		4
.L_4:
        /*001c*/ 	.word	index@(triton_poi_fused_convolution_15)
        /*0020*/ 	.word	0x00000000


	//----- nvinfo : EIATTR_MIN_STACK_SIZE
	.align		4
.L_5:
        /*0024*/ 	.byte	0x04, 0x12
        /*0026*/ 	.short	(.L_7 - .L_6)
	.align		4
.L_6:
        /*0028*/ 	.word	index@(triton_poi_fused_convolution_15)
        /*002c*/ 	.word	0x00000000
.L_7:


//--------------------- .nv.info.triton_poi_fused_convolution_15 --------------------------
	.section	.nv.info.triton_poi_fused_convolution_15,"",@"SHT_CUDA_INFO"
	.sectionflags	@""
	.align	4


	//----- nvinfo : EIATTR_CUDA_API_VERSION
	.align		4
        /*0000*/ 	.byte	0x04, 0x37
        /*0002*/ 	.short	(.L_9 - .L_8)
.L_8:
        /*0004*/ 	.word	0x0000007c


	//----- nvinfo : EIATTR_KPARAM_INFO
	.align		4
.L_9:
        /*0008*/ 	.byte	0x04, 0x17
        /*000a*/ 	.short	(.L_11 - .L_10)
.L_10:
        /*000c*/ 	.word	0x00000000
        /*0010*/ 	.short	0x0004
        /*0012*/ 	.short	0x001c
        /*0014*/ 	.byte	0x00, 0xf0, 0x11, 0x00


	//----- nvinfo : EIATTR_KPARAM_INFO
	.align		4
.L_11:
        /*0018*/ 	.byte	0x04, 0x17
        /*001a*/ 	.short	(.L_13 - .L_12)
.L_12:
        /*001c*/ 	.word	0x00000000
        /*0020*/ 	.short	0x0003
        /*0022*/ 	.short	0x0018
        /*0024*/ 	.byte	0x00, 0xf0, 0x11, 0x00


	//----- nvinfo : EIATTR_KPARAM_INFO
	.align		4
.L_13:
        /*0028*/ 	.byte	0x04, 0x17
        /*002a*/ 	.short	(.L_15 - .L_14)
.L_14:
        /*002c*/ 	.word	0x00000000
        /*0030*/ 	.short	0x0002
        /*0032*/ 	.short	0x0010
        /*0034*/ 	.byte	0x00, 0xf4, 0x21, 0x00


	//----- nvinfo : EIATTR_KPARAM_INFO
	.align		4
.L_15:
        /*0038*/ 	.byte	0x04, 0x17
        /*003a*/ 	.short	(.L_17 - .L_16)
.L_16:
        /*003c*/ 	.word	0x00000000
        /*0040*/ 	.short	0x0001
        /*0042*/ 	.short	0x0008
        /*0044*/ 	.byte	0x00, 0xf4, 0x21, 0x00


	//----- nvinfo : EIATTR_KPARAM_INFO
	.align		4
.L_17:
        /*0048*/ 	.byte	0x04, 0x17
        /*004a*/ 	.short	(.L_19 - .L_18)
.L_18:
        /*004c*/ 	.word	0x00000000
        /*0050*/ 	.short	0x0000
        /*0052*/ 	.short	0x0000
        /*0054*/ 	.byte	0x00, 0xf4, 0x21, 0x00


	//----- nvinfo : EIATTR_SPARSE_MMA_MASK
	.align		4
.L_19:
        /*0058*/ 	.byte	0x03, 0x50
        /*005a*/ 	.short	0x0000


	//----- nvinfo : EIATTR_MAXREG_COUNT
	.align		4
        /*005c*/ 	.byte	0x03, 0x1b
        /*005e*/ 	.short	0x00ff


	//----- nvinfo : EIATTR_EXIT_INSTR_OFFSETS
	.align		4
        /*0060*/ 	.byte	0x04, 0x1c
        /*0062*/ 	.short	(.L_21 - .L_20)


	//   ....[0]....
.L_20:
        /*0064*/ 	.word	0x00000440


	//   ....[1]....
        /*0068*/ 	.word	0x00000460


	//----- nvinfo : EIATTR_REQNTID
	.align		4
.L_21:
        /*006c*/ 	.byte	0x04, 0x10
        /*006e*/ 	.short	(.L_23 - .L_22)
.L_22:
        /*0070*/ 	.word	0x00000080
        /*0074*/ 	.word	0x00000001
        /*0078*/ 	.word	0x00000001


	//----- nvinfo : EIATTR_CBANK_PARAM_SIZE
	.align		4
.L_23:
        /*007c*/ 	.byte	0x03, 0x19
        /*007e*/ 	.short	0x0020


	//----- nvinfo : EIATTR_PARAM_CBANK
	.align		4
        /*0080*/ 	.byte	0x04, 0x0a
        /*0082*/ 	.short	(.L_25 - .L_24)
	.align		4
.L_24:
        /*0084*/ 	.word	index@(.nv.constant0.triton_poi_fused_convolution_15)
        /*0088*/ 	.short	0x0210
        /*008a*/ 	.short	0x0020


	//----- nvinfo : EIATTR_SW_WAR
	.align		4
.L_25:
        /*008c*/ 	.byte	0x04, 0x36
        /*008e*/ 	.short	(.L_27 - .L_26)
.L_26:
        /*0090*/ 	.word	0x00000008
.L_27:


//--------------------- .nv.callgraph             --------------------------
	.section	.nv.callgraph,"",@"SHT_CUDA_CALLGRAPH"
	.align	4
	.sectionentsize	8
	.align		4
        /*0000*/ 	.word	0x00000000
	.align		4
        /*0004*/ 	.word	0xffffffff
	.align		4
        /*0008*/ 	.word	0x00000000
	.align		4
        /*000c*/ 	.word	0xfffffffe
	.align		4
        /*0010*/ 	.word	0x00000000
	.align		4
        /*0014*/ 	.word	0xfffffffd
	.align		4
        /*0018*/ 	.word	0x00000000
	.align		4
        /*001c*/ 	.word	0xfffffffc


//--------------------- .text.triton_poi_fused_convolution_15 --------------------------
	.section	.text.triton_poi_fused_convolution_15,"ax",@progbits
	.sectionflags	@"SHF_BARRIERS=1"
	.align	128
        .global         triton_poi_fused_convolution_15
        .type           triton_poi_fused_convolution_15,@function
        .size           triton_poi_fused_convolution_15,(.L_x_1 - triton_poi_fused_convolution_15)
        .other          triton_poi_fused_convolution_15,@"STO_CUDA_ENTRY STV_DEFAULT"
triton_poi_fused_convolution_15:
.text.triton_poi_fused_convolution_15:
[----:B------:R-:W0:Y:S01]  /*0000*/  LDC R1, c[0x0][0x28] ;  /* 0x00000a00ff017b82 */ /* 0x000e220000000800 */
[----:B------:R-:W1:Y:S07]  /*0010*/  S2R R0, SR_TID.X ;  /* 0x0000000000007919 */ /* 0x000e6e0000002100 */
[----:B------:R-:W2:Y:S01]  /*0020*/  S2UR UR6, SR_CTAID.Y ;  /* 0x00000000000679c3 */ /* 0x000ea20000002600 */
[----:B------:R-:W-:Y:S02]  /*0030*/  CS2R R12, SRZ ;  /* 0x00000000000c7805 */ /* 0x000fe4000001ff00 */
[----:B------:R-:W-:Y:S01]  /*0040*/  CS2R R14, SRZ ;  /* 0x00000000000e7805 */ /* 0x000fe2000001ff00 */
[----:B------:R-:W3:Y:S01]  /*0050*/  S2R R2, SR_CTAID.X ;  /* 0x0000000000027919 */ /* 0x000ee20000002500 */
[----:B------:R-:W-:-:S03]  /*0060*/  CS2R R16, SRZ ;  /* 0x0000000000107805 */ /* 0x000fc6000001ff00 */
[----:B------:R-:W4:Y:S01]  /*0070*/  LDC.64 R6, c[0x0][0x210] ;  /* 0x00008400ff067b82 */ /* 0x000f220000000a00 */
[----:B------:R-:W-:Y:S01]  /*0080*/  ULDC.64 UR8, c[0x0][0x208] ;  /* 0x0000820000087ab9 */ /* 0x000fe20000000a00 */
[----:B--2---:R-:W-:Y:S01]  /*0090*/  USHF.L.U32 UR4, UR6, 0x2, URZ ;  /* 0x0000000206047899 */ /* 0x004fe2000800063f */
[----:B-1----:R-:W-:Y:S01]  /*00a0*/  IMAD.SHL.U32 R3, R0, 0x4, RZ ;  /* 0x0000000400037824 */ /* 0x002fe200078e00ff */
[----:B------:R-:W-:-:S04]  /*00b0*/  SHF.R.U32.HI R4, RZ, 0x6, R0 ;  /* 0x00000006ff047819 */ /* 0x000fc80000011600 */
[----:B------:R-:W-:Y:S02]  /*00c0*/  LOP3.LUT R5, R3, 0xfc, RZ, 0xc0, !PT ;  /* 0x000000fc03057812 */ /* 0x000fe400078ec0ff */
[----:B------:R-:W-:Y:S02]  /*00d0*/  SGXT.U32 R3, R4, 0x1 ;  /* 0x000000010403781a */ /* 0x000fe40000000000 */
[----:B---3--:R-:W-:Y:S02]  /*00e0*/  PRMT R5, R5, 0x6540, R2 ;  /* 0x0000654005057816 */ /* 0x008fe40000000002 */
[----:B------:R-:W-:Y:S02]  /*00f0*/  LOP3.LUT R4, R3, UR4, RZ, 0xfc, !PT ;  /* 0x0000000403047c12 */ /* 0x000fe4000f8efcff */
[----:B------:R-:W-:-:S03]  /*0100*/  ISETP.GE.AND P0, PT, R5, 0x100, PT ;  /* 0x000001000500780c */ /* 0x000fc60003f06270 */
[----:B------:R-:W-:Y:S01]  /*0110*/  IMAD R5, R4, 0x100, R5 ;  /* 0x0000010004057824 */ /* 0x000fe200078e0205 */
[----:B------:R-:W-:-:S03]  /*0120*/  CS2R R18, SRZ ;  /* 0x0000000000127805 */ /* 0x000fc6000001ff00 */
[C---:B------:R-:W-:Y:S02]  /*0130*/  VIADD R9, R5.reuse, 0x200 ;  /* 0x0000020005097836 */ /* 0x040fe40000000000 */
[----:B----4-:R-:W-:-:S04]  /*0140*/  IMAD.WIDE R4, R5, 0x4, R6 ;  /* 0x0000000405047825 */ /* 0x010fc800078e0206 */
[----:B------:R-:W-:Y:S01]  /*0150*/  IMAD.WIDE R6, R9, 0x4, R6 ;  /* 0x0000000409067825 */ /* 0x000fe200078e0206 */
[----:B------:R-:W2:Y:S04]  /*0160*/  @!P0 LDG.E.EL.128 R12, desc[UR8][R4.64] ;  /* 0x00000008040c8981 */ /* 0x000ea8000c2e1d00 */
[----:B------:R-:W3:Y:S01]  /*0170*/  @!P0 LDG.E.EL.128 R16, desc[UR8][R6.64] ;  /* 0x0000000806108981 */ /* 0x000ee2000c2e1d00 */
[----:B------:R-:W1:Y:S01]  /*0180*/  S2UR UR7, SR_CgaCtaId ;  /* 0x00000000000779c3 */ /* 0x000e620000008800 */
[----:B------:R-:W-:Y:S01]  /*0190*/  IMAD.SHL.U32 R8, R0, 0x10, RZ ;  /* 0x0000001000087824 */ /* 0x000fe200078e00ff */
[----:B------:R-:W-:-:S04]  /*01a0*/  UMOV UR5, 0x400 ;  /* 0x0000040000057882 */ /* 0x000fc80000000000 */
[----:B------:R-:W-:-:S04]  /*01b0*/  LOP3.LUT R8, R8, 0x3f0, RZ, 0xc0, !PT ;  /* 0x000003f008087812 */ /* 0x000fc800078ec0ff */
[----:B------:R-:W-:Y:S01]  /*01c0*/  LOP3.LUT R3, R8, R3, RZ, 0xfc, !PT ;  /* 0x0000000308037212 */ /* 0x000fe200078efcff */
[----:B-1----:R-:W-:-:S06]  /*01d0*/  UPRMT UR5, UR7, 0x654, UR5 ;  /* 0x0000065407057896 */ /* 0x002fcc0008000005 */
[----:B------:R-:W-:-:S05]  /*01e0*/  LEA R8, R8, UR5, 0x2 ;  /* 0x0000000508087c11 */ /* 0x000fca000f8e10ff */
[----:B------:R-:W-:Y:S02]  /*01f0*/  IMAD R20, R3, 0x4, R8 ;  /* 0x0000000403147824 */ /* 0x000fe400078e0208 */
[----:B------:R-:W-:-:S05]  /*0200*/  IMAD.SHL.U32 R3, R0, 0x20, RZ ;  /* 0x0000002000037824 */ /* 0x000fca00078e00ff */
[----:B------:R-:W-:Y:S02]  /*0210*/  LOP3.LUT R21, R3, 0xfe0, RZ, 0xc0, !PT ;  /* 0x00000fe003157812 */ /* 0x000fe400078ec0ff */
[----:B------:R-:W-:-:S04]  /*0220*/  LOP3.LUT R3, R0, 0x7f, RZ, 0xc0, !PT ;  /* 0x0000007f00037812 */ /* 0x000fc800078ec0ff */
[----:B------:R-:W-:-:S04]  /*0230*/  PRMT R3, R3, 0x6540, R2 ;  /* 0x0000654003037816 */ /* 0x000fc80000000002 */
[C---:B------:R-:W-:Y:S02]  /*0240*/  LOP3.LUT R0, R3.reuse, 0x80, RZ, 0xfc, !PT ;  /* 0x0000008003007812 */ /* 0x040fe400078efcff */
[----:B------:R-:W-:Y:S02]  /*0250*/  ISETP.GE.AND P0, PT, R3, 0x100, PT ;  /* 0x000001000300780c */ /* 0x000fe40003f06270 */
[----:B------:R-:W-:Y:S01]  /*0260*/  ISETP.GE.AND P1, PT, R0, 0x100, PT ;  /* 0x000001000000780c */ /* 0x000fe20003f26270 */
[----:B--2---:R-:W-:Y:S04]  /*0270*/  STS [R20], R12 ;  /* 0x0000000c14007388 */ /* 0x004fe80000000800 */
[----:B------:R1:W-:Y:S04]  /*0280*/  STS [R20+0x20], R13 ;  /* 0x0000200d14007388 */ /* 0x0003e80000000800 */
[----:B------:R-:W-:Y:S04]  /*0290*/  STS [R20+0x40], R14 ;  /* 0x0000400e14007388 */ /* 0x000fe80000000800 */
[----:B------:R2:W-:Y:S01]  /*02a0*/  STS [R20+0x60], R15 ;  /* 0x0000600f14007388 */ /* 0x0005e20000000800 */
[----:B-1----:R-:W1:Y:S03]  /*02b0*/  LDC.64 R12, c[0x0][0x220] ;  /* 0x00008800ff0c7b82 */ /* 0x002e660000000a00 */
[----:B---3--:R-:W-:Y:S04]  /*02c0*/  STS [R20+0x8], R16 ;  /* 0x0000081014007388 */ /* 0x008fe80000000800 */
[----:B------:R3:W-:Y:S01]  /*02d0*/  STS [R20+0x28], R17 ;  /* 0x0000281114007388 */ /* 0x0007e20000000800 */
[----:B--2---:R-:W2:Y:S03]  /*02e0*/  LDC.64 R14, c[0x0][0x218] ;  /* 0x00008600ff0e7b82 */ /* 0x004ea60000000a00 */
[----:B------:R-:W-:Y:S04]  /*02f0*/  STS [R20+0x48], R18 ;  /* 0x0000481214007388 */ /* 0x000fe80000000800 */
[----:B------:R4:W-:Y:S01]  /*0300*/  STS [R20+0x68], R19 ;  /* 0x0000681314007388 */ /* 0x0009e20000000800 */
[----:B------:R-:W-:Y:S06]  /*0310*/  BAR.SYNC.DEFER_BLOCKING 0x0 ;  /* 0x0000000000007b1d */ /* 0x000fec0000010000 */
[----:B------:R-:W5:Y:S04]  /*0320*/  LDS.128 R8, [R21+UR5] ;  /* 0x0000000515087984 */ /* 0x000f680008000c00 */
[----:B------:R-:W1:Y:S01]  /*0330*/  LDS.128 R4, [R21+UR5+0x1000] ;  /* 0x0010000515047984 */ /* 0x000e620008000c00 */
[----:B------:R-:W-:-:S04]  /*0340*/  USHF.R.S32.HI UR5, URZ, 0x1d, UR6 ;  /* 0x0000001d3f057899 */ /* 0x000fc80008011406 */
[----:B------:R-:W-:-:S04]  /*0350*/  USGXT UR5, UR5, 0x1 ;  /* 0x000000010505789a */ /* 0x000fc80008000200 */
[----:B------:R-:W-:-:S04]  /*0360*/  ULEA.HI UR5, UR5, UR4, URZ, 0x8 ;  /* 0x0000000405057291 */ /* 0x000fc8000f8f403f */
[----:B------:R-:W-:Y:S02]  /*0370*/  USHF.L.U32 UR6, UR5, 0x8, URZ ;  /* 0x0000000805067899 */ /* 0x000fe4000800063f */
[----:B------:R-:W-:Y:S02]  /*0380*/  ULOP3.LUT UR5, UR5, 0xffffff00, URZ, 0xc0, !UPT ;  /* 0xffffff0005057892 */ /* 0x000fe4000f8ec03f */
[----:B------:R-:W-:-:S04]  /*0390*/  ULOP3.LUT UR6, UR6, 0xffff0000, URZ, 0xc0, !UPT ;  /* 0xffff000006067892 */ /* 0x000fc8000f8ec03f */
[----:B------:R-:W-:-:S06]  /*03a0*/  UIADD3 UR5, UR6, UR4, -UR5 ;  /* 0x0000000406057290 */ /* 0x000fcc000fffe805 */
[----:B---3--:R-:W-:Y:S02]  /*03b0*/  LEA R17, R3, UR5, 0x8 ;  /* 0x0000000503117c11 */ /* 0x008fe4000f8e40ff */
[----:B----4-:R-:W-:-:S03]  /*03c0*/  LEA R19, R0, UR5, 0x8 ;  /* 0x0000000500137c11 */ /* 0x010fc6000f8e40ff */
[----:B--2---:R-:W-:-:S04]  /*03d0*/  IMAD.WIDE R2, R17, 0x4, R14 ;  /* 0x0000000411027825 */ /* 0x004fc800078e020e */
[----:B------:R-:W-:Y:S01]  /*03e0*/  IMAD.WIDE R14, R19, 0x4, R14 ;  /* 0x00000004130e7825 */ /* 0x000fe200078e020e */
[----:B-----5:R2:W-:Y:S03]  /*03f0*/  @!P0 STG.E.128 desc[UR8][R2.64], R8 ;  /* 0x0000000802008986 */ /* 0x0205e6000c101d08 */
[--C-:B-1----:R-:W-:Y:S01]  /*0400*/  IMAD.WIDE R16, R17, 0x4, R12.reuse ;  /* 0x0000000411107825 */ /* 0x102fe200078e020c */
[----:B0-----:R2:W-:Y:S03]  /*0410*/  @!P1 STG.E.128 desc[UR8][R14.64], R4 ;  /* 0x000000040e009986 */ /* 0x0015e6000c101d08 */
[----:B------:R-:W-:Y:S01]  /*0420*/  IMAD.WIDE R12, R19, 0x4, R12 ;  /* 0x00000004130c7825 */ /* 0x000fe200078e020c */
[----:B------:R2:W-:Y:S01]  /*0430*/  @!P0 STG.E.128 desc[UR8][R16.64], R8 ;  /* 0x0000000810008986 */ /* 0x0005e2000c101d08 */
[----:B------:R-:W-:Y:S05]  /*0440*/  @P1 EXIT ;  /* 0x000000000000194d */ /* 0x000fea0003800000 */
[----:B------:R-:W-:Y:S01]  /*0450*/  STG.E.128 desc[UR8][R12.64], R4 ;  /* 0x000000040c007986 */ /* 0x000fe2000c101d08 */
[----:B------:R-:W-:Y:S05]  /*0460*/  EXIT ;  /* 0x000000000000794d */ /* 0x000fea0003800000 */
.L_x_0:
[----:B------:R-:W-:-:S00]  /*0470*/  BRA `(.L_x_0) ;  /* 0xfffffffc00fc7947 */ /* 0x000fc0000383ffff */
[----:B------:R-:W-:-:S00]  /*0480*/  NOP ;  /* 0x0000000000007918 */ /* 0x000fc00000000000 */
[----:B------:R-:W-:-:S00]  /*0490*/  NOP ;  /* 0x0000000000007918 */ /* 0x000fc00000000000 */
[----:B------:R-:W-:-:S00]  /*04a0*/  NOP ;  /* 0x0000000000007918 */ /* 0x000fc00000000000 */
[----:B------:R-:W-:-:S00]  /*04b0*/  NOP ;  /* 0x0000000000007918 */ /* 0x000fc00000000000 */
[----:B------:R-:W-:-:S00]  /*04c0*/  NOP ;  /* 0x0000000000007918 */ /* 0x000fc00000000000 */
[----:B------:R-:W-:-:S00]  /*04d0*/  NOP ;  /* 0x0000000000007918 */ /* 0x000fc00000000000 */
[----:B------:R-:W-:-:S00]  /*04e0*/  NOP ;  /* 0x0000000000007918 */ /* 0x000fc00000000000 */
[----:B------:R-:W-:-:S00]  /*04f0*/  NOP ;  /* 0x0000000000007918 */ /* 0x000fc00000000000 */
.L_x_1:


//--------------------- .nv.shared.triton_poi_fused_convolution_15 --------------------------
	.section	.nv.shared.triton_poi_fused_convolution_15,"aw",@nobits
	.sectionflags	@""
	.align	16
	.zero		1024


//--------------------- .nv.constant0.triton_poi_fused_convolution_15 --------------------------
	.section	.nv.constant0.triton_poi_fused_convolution_15,"a",@progbits
	.sectionflags	@""
	.align	4
.nv.constant0.triton_poi_fused_convolution_15:
	.zero		560
